//
// Generated by NVIDIA NVVM Compiler
//
// Compiler Build ID: CL-36424714
// Cuda compilation tools, release 13.0, V13.0.88
// Based on NVVM 20.0.0
//

.version 9.0
.target sm_100
.address_size 64

	// .globl	_Z10mulElementPiS_S_ii

.visible .entry _Z10mulElementPiS_S_ii(
	.param .u64 .ptr .align 1 _Z10mulElementPiS_S_ii_param_0,
	.param .u64 .ptr .align 1 _Z10mulElementPiS_S_ii_param_1,
	.param .u64 .ptr .align 1 _Z10mulElementPiS_S_ii_param_2,
	.param .u32 _Z10mulElementPiS_S_ii_param_3,
	.param .u32 _Z10mulElementPiS_S_ii_param_4
)
{
	.reg .pred 	%p<2>;
	.reg .b32 	%r<17>;
	.reg .b64 	%rd<11>;

	ld.param.u64 	%rd1, [_Z10mulElementPiS_S_ii_param_0];
	ld.param.u64 	%rd2, [_Z10mulElementPiS_S_ii_param_1];
	ld.param.u64 	%rd3, [_Z10mulElementPiS_S_ii_param_2];
	ld.param.u32 	%r2, [_Z10mulElementPiS_S_ii_param_3];
	ld.param.u32 	%r3, [_Z10mulElementPiS_S_ii_param_4];
	mov.u32 	%r4, %ctaid.y;
	mov.u32 	%r5, %nctaid.x;
	mov.u32 	%r6, %ctaid.x;
	mad.lo.s32 	%r7, %r4, %r5, %r6;
	mov.u32 	%r8, %tid.y;
	mov.u32 	%r9, %ntid.x;
	mov.u32 	%r10, %tid.x;
	mov.u32 	%r11, %ntid.y;
	mad.lo.s32 	%r12, %r7, %r11, %r8;
	mad.lo.s32 	%r1, %r12, %r9, %r10;
	mul.lo.s32 	%r13, %r3, %r2;
	setp.ge.s32 	%p1, %r1, %r13;
	@%p1 bra 	$L__BB0_2;
	cvta.to.global.u64 	%rd4, %rd1;
	cvta.to.global.u64 	%rd5, %rd2;
	cvta.to.global.u64 	%rd6, %rd3;
	mul.wide.s32 	%rd7, %r1, 4;
	add.s64 	%rd8, %rd4, %rd7;
	ld.global.u32 	%r14, [%rd8];
	add.s64 	%rd9, %rd5, %rd7;
	ld.global.u32 	%r15, [%rd9];
	add.s32 	%r16, %r15, %r14;
	add.s64 	%rd10, %rd6, %rd7;
	st.global.u32 	[%rd10], %r16;
$L__BB0_2:
	ret;

}


// ===== COMPILED SASS (sm_100) =====

	.target	sm_100

	.elftype	@"ET_EXEC"


//--------------------- .note.nv.tkinfo           --------------------------
	.section	.note.nv.tkinfo,"",@"SHT_NOTE"
	.sectionflags	@"SHF_NOTE_NV_TKINFO"
	.tkinfo
        /*0018*/ 	.word	0x00000002
        /*0030*/ 	.string	""
        /*0030*/ 	.string	"ptxas"
        /*0030*/ 	.string	"Cuda compilation tools, release 13.0, V13.0.88"
        /*0030*/ 	.string	"Build cuda_13.0.r13.0/compiler.36424714_0"
        /*0030*/ 	.string	"-arch sm_100 -m 64 "



//--------------------- .note.nv.cuinfo           --------------------------
	.section	.note.nv.cuinfo,"",@"SHT_NOTE"
	.sectionflags	@"SHF_NOTE_NV_CUINFO"
        /*0018*/ 	.short	0x0002
        /*001a*/ 	.short	0x0064
        /*001c*/ 	.short	0x0082
	.zero		2


//--------------------- .nv.info                  --------------------------
	.section	.nv.info,"",@"SHT_CUDA_INFO"
	.align	4


	//----- nvinfo : EIATTR_REGCOUNT
	.align		4
        /*0000*/ 	.byte	0x04, 0x2f
        /*0002*/ 	.short	(.L_1 - .L_0)
	.align		4
.L_0:
        /*0004*/ 	.word	index@(_Z10mulElementPiS_S_ii)
        /*0008*/ 	.word	0x0000000c


	//----- nvinfo : EIATTR_FRAME_SIZE
	.align		4
.L_1:
        /*000c*/ 	.byte	0x04, 0x11
        /*000e*/ 	.short	(.L_3 - .L_2)
	.align		4
.L_2:
        /*0010*/ 	.word	index@(_Z10mulElementPiS_S_ii)
        /*0014*/ 	.word	0x00000000


	//----- nvinfo : EIATTR_MIN_STACK_SIZE
	.align		4
.L_3:
        /*0018*/ 	.byte	0x04, 0x12
        /*001a*/ 	.short	(.L_5 - .L_4)
	.align		4
.L_4:
        /*001c*/ 	.word	index@(_Z10mulElementPiS_S_ii)
        /*0020*/ 	.word	0x00000000
.L_5:


//--------------------- .nv.compat                --------------------------
	.section	.nv.compat,"",@"SHT_CUDA_COMPAT_INFO"
	.align	4
        /*0000*/ 	.byte	0x02, 0x09, 0x00, 0x00, 0x02, 0x02, 0x01, 0x00, 0x02, 0x05, 0x05, 0x00, 0x03, 0x07, 0x01, 0x01
        /*0010*/ 	.byte	0x02, 0x03, 0x00, 0x00, 0x02, 0x06, 0x01, 0x00, 0x04, 0x0b, 0x08, 0x00, 0x09, 0x00, 0x00, 0x00
        /*0020*/ 	.byte	0x00, 0x00, 0x00, 0x00


//--------------------- .nv.info._Z10mulElementPiS_S_ii --------------------------
	.section	.nv.info._Z10mulElementPiS_S_ii,"",@"SHT_CUDA_INFO"
	.sectionflags	@""
	.align	4


	//----- nvinfo : EIATTR_CUDA_API_VERSION
	.align		4
        /*0000*/ 	.byte	0x04, 0x37
        /*0002*/ 	.short	(.L_7 - .L_6)
.L_6:
        /*0004*/ 	.word	0x00000082


	//----- nvinfo : EIATTR_KPARAM_INFO
	.align		4
.L_7:
        /*0008*/ 	.byte	0x04, 0x17
        /*000a*/ 	.short	(.L_9 - .L_8)
.L_8:
        /*000c*/ 	.word	0x00000000
        /*0010*/ 	.short	0x0004
        /*0012*/ 	.short	0x001c
        /*0014*/ 	.byte	0x00, 0xf0, 0x11, 0x00


	//----- nvinfo : EIATTR_KPARAM_INFO
	.align		4
.L_9:
        /*0018*/ 	.byte	0x04, 0x17
        /*001a*/ 	.short	(.L_11 - .L_10)
.L_10:
        /*001c*/ 	.word	0x00000000
        /*0020*/ 	.short	0x0003
        /*0022*/ 	.short	0x0018
        /*0024*/ 	.byte	0x00, 0xf0, 0x11, 0x00


	//----- nvinfo : EIATTR_KPARAM_INFO
	.align		4
.L_11:
        /*0028*/ 	.byte	0x04, 0x17
        /*002a*/ 	.short	(.L_13 - .L_12)
.L_12:
        /*002c*/ 	.word	0x00000000
        /*0030*/ 	.short	0x0002
        /*0032*/ 	.short	0x0010
        /*0034*/ 	.byte	0x00, 0xf5, 0x21, 0x00


	//----- nvinfo : EIATTR_KPARAM_INFO
	.align		4
.L_13:
        /*0038*/ 	.byte	0x04, 0x17
        /*003a*/ 	.short	(.L_15 - .L_14)
.L_14:
        /*003c*/ 	.word	0x00000000
        /*0040*/ 	.short	0x0001
        /*0042*/ 	.short	0x0008
        /*0044*/ 	.byte	0x00, 0xf5, 0x21, 0x00


	//----- nvinfo : EIATTR_KPARAM_INFO
	.align		4
.L_15:
        /*0048*/ 	.byte	0x04, 0x17
        /*004a*/ 	.short	(.L_17 - .L_16)
.L_16:
        /*004c*/ 	.word	0x00000000
        /*0050*/ 	.short	0x0000
        /*0052*/ 	.short	0x0000
        /*0054*/ 	.byte	0x00, 0xf5, 0x21, 0x00


	//----- nvinfo : EIATTR_SPARSE_MMA_MASK
	.align		4
.L_17:
        /*0058*/ 	.byte	0x03, 0x50
        /*005a*/ 	.short	0x0000


	//----- nvinfo : EIATTR_MAXREG_COUNT
	.align		4
        /*005c*/ 	.byte	0x03, 0x1b
        /*005e*/ 	.short	0x00ff


	//----- nvinfo : EIATTR_MERCURY_ISA_VERSION
	.align		4
        /*0060*/ 	.byte	0x03, 0x5f
        /*0062*/ 	.short	0x0101


	//----- nvinfo : EIATTR_VRC_CTA_INIT_COUNT
	.align		4
        /*0064*/ 	.byte	0x02, 0x4a
	.zero		1
	.zero		1


	//----- nvinfo : EIATTR_EXIT_INSTR_OFFSETS
	.align		4
        /*0068*/ 	.byte	0x04, 0x1c
        /*006a*/ 	.short	(.L_19 - .L_18)


	//   ....[0]....
.L_18:
        /*006c*/ 	.word	0x000000e0


	//   ....[1]....
        /*0070*/ 	.word	0x000001a0


	//----- nvinfo : EIATTR_CBANK_PARAM_SIZE
	.align		4
.L_19:
        /*0074*/ 	.byte	0x03, 0x19
        /*0076*/ 	.short	0x0020


	//----- nvinfo : EIATTR_PARAM_CBANK
	.align		4
        /*0078*/ 	.byte	0x04, 0x0a
        /*007a*/ 	.short	(.L_21 - .L_20)
	.align		4
.L_20:
        /*007c*/ 	.word	index@(.nv.constant0._Z10mulElementPiS_S_ii)
        /*0080*/ 	.short	0x0380
        /*0082*/ 	.short	0x0020


	//----- nvinfo : EIATTR_SW_WAR
	.align		4
.L_21:
        /*0084*/ 	.byte	0x04, 0x36
        /*0086*/ 	.short	(.L_23 - .L_22)
.L_22:
        /*0088*/ 	.word	0x00000008
.L_23:


//--------------------- .nv.callgraph             --------------------------
	.section	.nv.callgraph,"",@"SHT_CUDA_CALLGRAPH"
	.align	4
	.sectionentsize	8
	.align		4
        /*0000*/ 	.word	0x00000000
	.align		4
        /*0004*/ 	.word	0xffffffff
	.align		4
        /*0008*/ 	.word	0x00000000
	.align		4
        /*000c*/ 	.word	0xfffffffe
	.align		4
        /*0010*/ 	.word	0x00000000
	.align		4
        /*0014*/ 	.word	0xfffffffd
	.align		4
        /*0018*/ 	.word	0x00000000
	.align		4
        /*001c*/ 	.word	0xfffffffc


//--------------------- .text._Z10mulElementPiS_S_ii --------------------------
	.section	.text._Z10mulElementPiS_S_ii,"ax",@progbits
	.align	128
        .global         _Z10mulElementPiS_S_ii
        .type           _Z10mulElementPiS_S_ii,@function
        .size           _Z10mulElementPiS_S_ii,(.L_x_1 - _Z10mulElementPiS_S_ii)
        .other          _Z10mulElementPiS_S_ii,@"STO_CUDA_ENTRY STV_DEFAULT"
_Z10mulElementPiS_S_ii:
.text._Z10mulElementPiS_S_ii:
[----:B------:R-:W-:Y:S01]  /*0000*/  LDC R1, c[0x0][0x37c] ;  /* 0x0000df00ff017b82 */ /* 0x000fe20000000800 */
[----:B------:R-:W0:Y:S07]  /*0010*/  S2R R0, SR_TID.Y ;  /* 0x0000000000007919 */ /* 0x000e2e0000002200 */
[----:B------:R-:W-:Y:S01]  /*0020*/  S2UR UR4, SR_CTAID.Y ;  /* 0x00000000000479c3 */ /* 0x000fe20000002600 */
[----:B------:R-:W1:Y:S01]  /*0030*/  LDCU UR5, c[0x0][0x370] ;  /* 0x00006e00ff0577ac */ /* 0x000e620008000800 */
[----:B------:R-:W2:Y:S01]  /*0040*/  S2R R9, SR_TID.X ;  /* 0x0000000000097919 */ /* 0x000ea20000002100 */
[----:B------:R-:W2:Y:S05]  /*0050*/  LDCU UR7, c[0x0][0x360] ;  /* 0x00006c00ff0777ac */ /* 0x000eaa0008000800 */
[----:B------:R-:W1:Y:S01]  /*0060*/  S2UR UR6, SR_CTAID.X ;  /* 0x00000000000679c3 */ /* 0x000e620000002500 */
[----:B------:R-:W3:Y:S07]  /*0070*/  LDCU.64 UR8, c[0x0][0x398] ;  /* 0x00007300ff0877ac */ /* 0x000eee0008000a00 */
[----:B------:R-:W0:Y:S01]  /*0080*/  LDC R3, c[0x0][0x364] ;  /* 0x0000d900ff037b82 */ /* 0x000e220000000800 */
[----:B-1----:R-:W-:-:S06]  /*0090*/  UIMAD UR4, UR4, UR5, UR6 ;  /* 0x00000005040472a4 */ /* 0x002fcc000f8e0206 */
[----:B0-----:R-:W-:Y:S01]  /*00a0*/  IMAD R0, R3, UR4, R0 ;  /* 0x0000000403007c24 */ /* 0x001fe2000f8e0200 */
[----:B---3--:R-:W-:-:S03]  /*00b0*/  UIMAD UR4, UR9, UR8, URZ ;  /* 0x00000008090472a4 */ /* 0x008fc6000f8e02ff */
[----:B--2---:R-:W-:-:S05]  /*00c0*/  IMAD R9, R0, UR7, R9 ;  /* 0x0000000700097c24 */ /* 0x004fca000f8e0209 */
[----:B------:R-:W-:-:S13]  /*00d0*/  ISETP.GE.AND P0, PT, R9, UR4, PT ;  /* 0x0000000409007c0c */ /* 0x000fda000bf06270 */
[----:B------:R-:W-:Y:S05]  /*00e0*/  @P0 EXIT ;  /* 0x000000000000094d */ /* 0x000fea0003800000 */
[----:B------:R-:W0:Y:S01]  /*00f0*/  LDC.64 R2, c[0x0][0x380] ;  /* 0x0000e000ff027b82 */ /* 0x000e220000000a00 */
[----:B------:R-:W1:Y:S07]  /*0100*/  LDCU.64 UR4, c[0x0][0x358] ;  /* 0x00006b00ff0477ac */ /* 0x000e6e0008000a00 */
[----:B------:R-:W2:Y:S08]  /*0110*/  LDC.64 R4, c[0x0][0x388] ;  /* 0x0000e200ff047b82 */ /* 0x000eb00000000a00 */
[----:B------:R-:W3:Y:S01]  /*0120*/  LDC.64 R6, c[0x0][0x390] ;  /* 0x0000e400ff067b82 */ /* 0x000ee20000000a00 */
[----:B0-----:R-:W-:-:S06]  /*0130*/  IMAD.WIDE R2, R9, 0x4, R2 ;  /* 0x0000000409027825 */ /* 0x001fcc00078e0202 */
[----:B-1----:R-:W4:Y:S01]  /*0140*/  LDG.E R2, desc[UR4][R2.64] ;  /* 0x0000000402027981 */ /* 0x002f22000c1e1900 */
[----:B--2---:R-:W-:-:S06]  /*0150*/  IMAD.WIDE R4, R9, 0x4, R4 ;  /* 0x0000000409047825 */ /* 0x004fcc00078e0204 */
[----:B------:R-:W4:Y:S01]  /*0160*/  LDG.E R5, desc[UR4][R4.64] ;  /* 0x0000000404057981 */ /* 0x000f22000c1e1900 */
[----:B---3--:R-:W-:Y:S01]  /*0170*/  IMAD.WIDE R6, R9, 0x4, R6 ;  /* 0x0000000409067825 */ /* 0x008fe200078e0206 */
[----:B----4-:R-:W-:-:S05]  /*0180*/  IADD3 R9, PT, PT, R2, R5, RZ ;  /* 0x0000000502097210 */ /* 0x010fca0007ffe0ff */
[----:B------:R-:W-:Y:S01]  /*0190*/  STG.E desc[UR4][R6.64], R9 ;  /* 0x0000000906007986 */ /* 0x000fe2000c101904 */
[----:B------:R-:W-:Y:S05]  /*01a0*/  EXIT ;  /* 0x000000000000794d */ /* 0x000fea0003800000 */
.L_x_0:
[----:B------:R-:W-:-:S00]  /*01b0*/  BRA `(.L_x_0) ;  /* 0xfffffffc00fc7947 */ /* 0x000fc0000383ffff */
[----:B------:R-:W-:-:S00]  /*01c0*/  NOP ;  /* 0x0000000000007918 */ /* 0x000fc00000000000 */
        /* <DEDUP_REMOVED lines=11> */
.L_x_1:


//--------------------- .nv.shared.reserved.0     --------------------------
	.section	.nv.shared.reserved.0,"aw",@nobits
	.weak		__nv_reservedSMEM_offset_0_alias
	.size		__nv_reservedSMEM_offset_0_alias, 0, 64
	.other		__nv_reservedSMEM_offset_0_alias,@"STO_CUDA_RESERVED_SHARED STV_DEFAULT"
__nv_reservedSMEM_offset_0_alias:
	.zero		0
	.zero		64


//--------------------- .nv.constant0._Z10mulElementPiS_S_ii --------------------------
	.section	.nv.constant0._Z10mulElementPiS_S_ii,"a",@progbits
	.sectionflags	@""
	.align	4
.nv.constant0._Z10mulElementPiS_S_ii:
	.zero		928


//--------------------- SYMBOLS --------------------------

	.type		.nv.reservedSmem.offset0,@object
	.size		.nv.reservedSmem.offset0,0x4
